	.headerflags	@"EF_CUDA_TEXMODE_UNIFIED EF_CUDA_64BIT_ADDRESS EF_CUDA_ACCELERATORS EF_CUDA_SM90 EF_CUDA_VIRTUAL_SM(EF_CUDA_SM90)"
	.elftype	@"ET_EXEC"


//--------------------- .nv.info                  --------------------------
	.section	.nv.info,"",@"SHT_CUDA_INFO"
	.align	4


	//----- nvinfo : EIATTR_REGCOUNT
	.align		4
        /*0000*/ 	.byte	0x04, 0x2f
        /*0002*/ 	.short	(.L_3 - .L_2)
	.align		4
.L_2:
        /*0004*/ 	.word	index@(triton_poi_fused__native_batch_norm_legit_no_training_convolution_relu_0)
        /*0008*/ 	.word	0x00000038


	//----- nvinfo : EIATTR_MIN_STACK_SIZE
	.align		4
.L_3:
        /*000c*/ 	.byte	0x04, 0x12
        /*000e*/ 	.short	(.L_5 - .L_4)
	.align		4
.L_4:
        /*0010*/ 	.word	index@(triton_poi_fused__native_batch_norm_legit_no_training_convolution_relu_0)
        /*0014*/ 	.word	0x00000000


	//----- nvinfo : EIATTR_FRAME_SIZE
	.align		4
.L_5:
        /*0018*/ 	.byte	0x04, 0x11
        /*001a*/ 	.short	(.L_7 - .L_6)
	.align		4
.L_6:
        /*001c*/ 	.word	index@(triton_poi_fused__native_batch_norm_legit_no_training_convolution_relu_0)
        /*0020*/ 	.word	0x00000000


	//----- nvinfo : EIATTR_MIN_STACK_SIZE
	.align		4
.L_7:
        /*0024*/ 	.byte	0x04, 0x12
        /*0026*/ 	.short	(.L_9 - .L_8)
	.align		4
.L_8:
        /*0028*/ 	.word	index@(triton_poi_fused__native_batch_norm_legit_no_training_convolution_relu_0)
        /*002c*/ 	.word	0x00000000
.L_9:


//--------------------- .nv.info.triton_poi_fused__native_batch_norm_legit_no_training_convolution_relu_0 --------------------------
	.section	.nv.info.triton_poi_fused__native_batch_norm_legit_no_training_convolution_relu_0,"",@"SHT_CUDA_INFO"
	.sectionflags	@""
	.align	4


	//----- nvinfo : EIATTR_CUDA_API_VERSION
	.align		4
        /*0000*/ 	.byte	0x04, 0x37
        /*0002*/ 	.short	(.L_11 - .L_10)
.L_10:
        /*0004*/ 	.word	0x0000007c


	//----- nvinfo : EIATTR_KPARAM_INFO
	.align		4
.L_11:
        /*0008*/ 	.byte	0x04, 0x17
        /*000a*/ 	.short	(.L_13 - .L_12)
.L_12:
        /*000c*/ 	.word	0x00000000
        /*0010*/ 	.short	0x0007
        /*0012*/ 	.short	0x0038
        /*0014*/ 	.byte	0x00, 0xf0, 0x11, 0x00


	//----- nvinfo : EIATTR_KPARAM_INFO
	.align		4
.L_13:
        /*0018*/ 	.byte	0x04, 0x17
        /*001a*/ 	.short	(.L_15 - .L_14)
.L_14:
        /*001c*/ 	.word	0x00000000
        /*0020*/ 	.short	0x0006
        /*0022*/ 	.short	0x0030
        /*0024*/ 	.byte	0x00, 0xf4, 0x21, 0x00


	//----- nvinfo : EIATTR_KPARAM_INFO
	.align		4
.L_15:
        /*0028*/ 	.byte	0x04, 0x17
        /*002a*/ 	.short	(.L_17 - .L_16)
.L_16:
        /*002c*/ 	.word	0x00000000
        /*0030*/ 	.short	0x0005
        /*0032*/ 	.short	0x0028
        /*0034*/ 	.byte	0x00, 0xf4, 0x21, 0x00


	//----- nvinfo : EIATTR_KPARAM_INFO
	.align		4
.L_17:
        /*0038*/ 	.byte	0x04, 0x17
        /*003a*/ 	.short	(.L_19 - .L_18)
.L_18:
        /*003c*/ 	.word	0x00000000
        /*0040*/ 	.short	0x0004
        /*0042*/ 	.short	0x0020
        /*0044*/ 	.byte	0x00, 0xf4, 0x21, 0x00


	//----- nvinfo : EIATTR_KPARAM_INFO
	.align		4
.L_19:
        /*0048*/ 	.byte	0x04, 0x17
        /*004a*/ 	.short	(.L_21 - .L_20)
.L_20:
        /*004c*/ 	.word	0x00000000
        /*0050*/ 	.short	0x0003
        /*0052*/ 	.short	0x0018
        /*0054*/ 	.byte	0x00, 0xf4, 0x21, 0x00


	//----- nvinfo : EIATTR_KPARAM_INFO
	.align		4
.L_21:
        /*0058*/ 	.byte	0x04, 0x17
        /*005a*/ 	.short	(.L_23 - .L_22)
.L_22:
        /*005c*/ 	.word	0x00000000
        /*0060*/ 	.short	0x0002
        /*0062*/ 	.short	0x0010
        /*0064*/ 	.byte	0x00, 0xf4, 0x21, 0x00


	//----- nvinfo : EIATTR_KPARAM_INFO
	.align		4
.L_23:
        /*0068*/ 	.byte	0x04, 0x17
        /*006a*/ 	.short	(.L_25 - .L_24)
.L_24:
        /*006c*/ 	.word	0x00000000
        /*0070*/ 	.short	0x0001
        /*0072*/ 	.short	0x0008
        /*0074*/ 	.byte	0x00, 0xf4, 0x21, 0x00


	//----- nvinfo : EIATTR_KPARAM_INFO
	.align		4
.L_25:
        /*0078*/ 	.byte	0x04, 0x17
        /*007a*/ 	.short	(.L_27 - .L_26)
.L_26:
        /*007c*/ 	.word	0x00000000
        /*0080*/ 	.short	0x0000
        /*0082*/ 	.short	0x0000
        /*0084*/ 	.byte	0x00, 0xf4, 0x21, 0x00


	//----- nvinfo : EIATTR_SPARSE_MMA_MASK
	.align		4
.L_27:
        /*0088*/ 	.byte	0x03, 0x50
        /*008a*/ 	.short	0x0000


	//----- nvinfo : EIATTR_MAXREG_COUNT
	.align		4
        /*008c*/ 	.byte	0x03, 0x1b
        /*008e*/ 	.short	0x00ff


	//----- nvinfo : EIATTR_EXIT_INSTR_OFFSETS
	.align		4
        /*0090*/ 	.byte	0x04, 0x1c
        /*0092*/ 	.short	(.L_29 - .L_28)


	//   ....[0]....
.L_28:
        /*0094*/ 	.word	0x00001010


	//   ....[1]....
        /*0098*/ 	.word	0x00001030


	//----- nvinfo : EIATTR_REQNTID
	.align		4
.L_29:
        /*009c*/ 	.byte	0x04, 0x10
        /*009e*/ 	.short	(.L_31 - .L_30)
.L_30:
        /*00a0*/ 	.word	0x00000080
        /*00a4*/ 	.word	0x00000001
        /*00a8*/ 	.word	0x00000001


	//----- nvinfo : EIATTR_CBANK_PARAM_SIZE
	.align		4
.L_31:
        /*00ac*/ 	.byte	0x03, 0x19
        /*00ae*/ 	.short	0x003c


	//----- nvinfo : EIATTR_PARAM_CBANK
	.align		4
        /*00b0*/ 	.byte	0x04, 0x0a
        /*00b2*/ 	.short	(.L_33 - .L_32)
	.align		4
.L_32:
        /*00b4*/ 	.word	index@(.nv.constant0.triton_poi_fused__native_batch_norm_legit_no_training_convolution_relu_0)
        /*00b8*/ 	.short	0x0210
        /*00ba*/ 	.short	0x003c


	//----- nvinfo : EIATTR_SW_WAR
	.align		4
.L_33:
        /*00bc*/ 	.byte	0x04, 0x36
        /*00be*/ 	.short	(.L_35 - .L_34)
.L_34:
        /*00c0*/ 	.word	0x00000008
.L_35:


//--------------------- .nv.callgraph             --------------------------
	.section	.nv.callgraph,"",@"SHT_CUDA_CALLGRAPH"
	.align	4
	.sectionentsize	8
	.align		4
        /*0000*/ 	.word	0x00000000
	.align		4
        /*0004*/ 	.word	0xffffffff
	.align		4
        /*0008*/ 	.word	0x00000000
	.align		4
        /*000c*/ 	.word	0xfffffffe
	.align		4
        /*0010*/ 	.word	0x00000000
	.align		4
        /*0014*/ 	.word	0xfffffffd
	.align		4
        /*0018*/ 	.word	0x00000000
	.align		4
        /*001c*/ 	.word	0xfffffffc


//--------------------- .nv.constant4             --------------------------
	.section	.nv.constant4,"a",@progbits
	.align	8
	.align		8
.nv.constant4:
        /*0000*/ 	.dword	_$_str
	.align		8
        /*0008*/ 	.dword	_$_str_$_2


//--------------------- .text.triton_poi_fused__native_batch_norm_legit_no_training_convolution_relu_0 --------------------------
	.section	.text.triton_poi_fused__native_batch_norm_legit_no_training_convolution_relu_0,"ax",@progbits
	.align	128
        .global         triton_poi_fused__native_batch_norm_legit_no_training_convolution_relu_0
        .type           triton_poi_fused__native_batch_norm_legit_no_training_convolution_relu_0,@function
        .size           triton_poi_fused__native_batch_norm_legit_no_training_convolution_relu_0,(.L_x_1 - triton_poi_fused__native_batch_norm_legit_no_training_convolution_relu_0)
        .other          triton_poi_fused__native_batch_norm_legit_no_training_convolution_relu_0,@"STO_CUDA_ENTRY STV_DEFAULT"
triton_poi_fused__native_batch_norm_legit_no_training_convolution_relu_0:
.text.triton_poi_fused__native_batch_norm_legit_no_training_convolution_relu_0:
[----:B------:R-:W0:Y:S01]  /*0000*/  LDC R1, c[0x0][0x28] ;  /* 0x00000a00ff017b82 */ /* 0x000e220000000800 */
[----:B------:R-:W1:Y:S01]  /*0010*/  S2R R0, SR_TID.X ;  /* 0x0000000000007919 */ /* 0x000e620000002100 */
[----:B------:R-:W-:-:S06]  /*0020*/  IMAD.MOV.U32 R28, RZ, RZ, RZ ;  /* 0x000000ffff1c7224 */ /* 0x000fcc00078e00ff */
[----:B------:R-:W2:Y:S01]  /*0030*/  LDC.64 R20, c[0x0][0x228] ;  /* 0x00008a00ff147b82 */ /* 0x000ea20000000a00 */
[----:B------:R-:W-:Y:S01]  /*0040*/  HFMA2.MMA R22, -RZ, RZ, 0, 0 ;  /* 0x00000000ff167435 */ /* 0x000fe200000001ff */
[----:B------:R-:W3:Y:S01]  /*0050*/  S2R R29, SR_CTAID.X ;  /* 0x00000000001d7919 */ /* 0x000ee20000002500 */
[----:B------:R-:W-:Y:S01]  /*0060*/  ULDC.64 UR4, c[0x0][0x208] ;  /* 0x0000820000047ab9 */ /* 0x000fe20000000a00 */
[----:B------:R-:W-:Y:S01]  /*0070*/  IMAD.MOV.U32 R6, RZ, RZ, RZ ;  /* 0x000000ffff067224 */ /* 0x000fe200078e00ff */
[----:B------:R-:W-:Y:S01]  /*0080*/  CS2R R24, SRZ ;  /* 0x0000000000187805 */ /* 0x000fe2000001ff00 */
[----:B------:R-:W-:Y:S01]  /*0090*/  IMAD.MOV.U32 R30, RZ, RZ, RZ ;  /* 0x000000ffff1e7224 */ /* 0x000fe200078e00ff */
[----:B------:R-:W-:Y:S01]  /*00a0*/  CS2R R44, SRZ ;  /* 0x00000000002c7805 */ /* 0x000fe2000001ff00 */
[----:B------:R-:W4:Y:S01]  /*00b0*/  LDC.64 R26, c[0x0][0x210] ;  /* 0x00008400ff1a7b82 */ /* 0x000f220000000a00 */
[----:B------:R-:W-:-:S07]  /*00c0*/  CS2R R42, SRZ ;  /* 0x00000000002a7805 */ /* 0x000fce000001ff00 */
[----:B------:R-:W5:Y:S01]  /*00d0*/  LDC.64 R10, c[0x0][0x218] ;  /* 0x00008600ff0a7b82 */ /* 0x000f620000000a00 */
[----:B------:R-:W-:Y:S02]  /*00e0*/  CS2R R14, SRZ ;  /* 0x00000000000e7805 */ /* 0x000fe4000001ff00 */
[----:B------:R-:W-:Y:S02]  /*00f0*/  CS2R R16, SRZ ;  /* 0x0000000000107805 */ /* 0x000fe4000001ff00 */
[----:B------:R-:W-:Y:S01]  /*0100*/  CS2R R18, SRZ ;  /* 0x0000000000127805 */ /* 0x000fe2000001ff00 */
[----:B------:R-:W-:Y:S02]  /*0110*/  HFMA2.MMA R50, -RZ, RZ, 0, 0 ;  /* 0x00000000ff327435 */ /* 0x000fe400000001ff */
[----:B------:R-:W2:Y:S01]  /*0120*/  LDC.64 R52, c[0x0][0x230] ;  /* 0x00008c00ff347b82 */ /* 0x000ea20000000a00 */
[----:B-1----:R-:W-:-:S04]  /*0130*/  SHF.L.U32 R0, R0, 0x2, RZ ;  /* 0x0000000200007819 */ /* 0x002fc800000006ff */
[----:B------:R-:W-:-:S04]  /*0140*/  LOP3.LUT R0, R0, 0x1fc, RZ, 0xc0, !PT ;  /* 0x000001fc00007812 */ /* 0x000fc800078ec0ff */
[----:B---3--:R-:W-:-:S04]  /*0150*/  LEA R29, R29, R0, 0xa ;  /* 0x000000001d1d7211 */ /* 0x008fc800078e50ff */
[C---:B------:R-:W-:Y:S01]  /*0160*/  ISETP.GE.AND P1, PT, R29.reuse, 0x1ace800, PT ;  /* 0x01ace8001d00780c */ /* 0x040fe20003f26270 */
[----:B------:R-:W-:Y:S01]  /*0170*/  IMAD.HI R0, R29, -0x6733b8e5, R28 ;  /* 0x98cc471b1d007827 */ /* 0x000fe200078e021c */
[----:B------:R-:W-:-:S04]  /*0180*/  IADD3 R7, R29, 0x200, RZ ;  /* 0x000002001d077810 */ /* 0x000fc80007ffe0ff */
[----:B------:R-:W-:-:S04]  /*0190*/  SHF.R.U32.HI R3, RZ, 0x1f, R0 ;  /* 0x0000001fff037819 */ /* 0x000fc80000011600 */
[----:B------:R-:W-:-:S04]  /*01a0*/  LEA.HI.SX32 R3, R0, R3, 0xe ;  /* 0x0000000300037211 */ /* 0x000fc800078f72ff */
[----:B------:R-:W-:-:S04]  /*01b0*/  PRMT R0, R3, 0x9910, RZ ;  /* 0x0000991003007816 */ /* 0x000fc800000000ff */
[----:B------:R-:W-:-:S04]  /*01c0*/  SHF.R.S32.HI R0, RZ, 0xf, R0 ;  /* 0x0000000fff007819 */ /* 0x000fc80000011400 */
[----:B------:R-:W-:-:S04]  /*01d0*/  LOP3.LUT R0, R0, 0xffff, RZ, 0xc0, !PT ;  /* 0x0000ffff00007812 */ /* 0x000fc800078ec0ff */
[----:B------:R-:W-:-:S04]  /*01e0*/  LEA.HI R0, R0, R3, RZ, 0x14 ;  /* 0x0000000300007211 */ /* 0x000fc800078fa0ff */
[----:B------:R-:W-:-:S04]  /*01f0*/  LOP3.LUT R0, R0, 0xfff0, RZ, 0xc0, !PT ;  /* 0x0000fff000007812 */ /* 0x000fc800078ec0ff */
[----:B------:R-:W-:-:S04]  /*0200*/  IADD3 R0, RZ, -R0, RZ ;  /* 0x80000000ff007210 */ /* 0x000fc80007ffe0ff */
[----:B------:R-:W-:-:S05]  /*0210*/  PRMT R0, R0, 0x7710, RZ ;  /* 0x0000771000007816 */ /* 0x000fca00000000ff */
[----:B------:R-:W-:Y:S02]  /*0220*/  IMAD.IADD R3, R3, 0x1, R0 ;  /* 0x0000000103037824 */ /* 0x000fe400078e0200 */
[----:B------:R-:W-:-:S03]  /*0230*/  IMAD.HI R0, R7, -0x6733b8e5, R6 ;  /* 0x98cc471b07007827 */ /* 0x000fc600078e0206 */
[----:B------:R-:W-:-:S05]  /*0240*/  PRMT R23, R3, 0x9910, RZ ;  /* 0x0000991003177816 */ /* 0x000fca00000000ff */
[----:B--2---:R-:W-:-:S05]  /*0250*/  IMAD.WIDE R2, R23, 0x4, R20 ;  /* 0x0000000417027825 */ /* 0x004fca00078e0214 */
[----:B------:R-:W2:Y:S01]  /*0260*/  @!P1 LDG.E.EL R22, desc[UR4][R2.64] ;  /* 0x0000000402169981 */ /* 0x000ea2000c2e1900 */
[----:B------:R-:W-:-:S03]  /*0270*/  SHF.R.U32.HI R5, RZ, 0x1f, R0 ;  /* 0x0000001fff057819 */ /* 0x000fc60000011600 */
[----:B------:R-:W3:Y:S01]  /*0280*/  @!P1 LDG.E.EL R24, desc[UR4][R2.64] ;  /* 0x0000000402189981 */ /* 0x000ee2000c2e1900 */
[----:B------:R-:W-:Y:S02]  /*0290*/  LEA.HI.SX32 R5, R0, R5, 0xe ;  /* 0x0000000500057211 */ /* 0x000fe400078f72ff */
[----:B------:R-:W-:Y:S01]  /*02a0*/  ISETP.GE.AND P0, PT, R7, 0x1ace800, PT ;  /* 0x01ace8000700780c */ /* 0x000fe20003f06270 */
[----:B------:R-:W3:Y:S01]  /*02b0*/  @!P1 LDG.E.EL R28, desc[UR4][R2.64] ;  /* 0x00000004021c9981 */ /* 0x000ee2000c2e1900 */
[----:B------:R-:W-:Y:S01]  /*02c0*/  PRMT R0, R5, 0x9910, RZ ;  /* 0x0000991005007816 */ /* 0x000fe200000000ff */
[----:B----4-:R-:W-:Y:S01]  /*02d0*/  IMAD.WIDE R26, R29, 0x4, R26 ;  /* 0x000000041d1a7825 */ /* 0x010fe200078e021a */
[----:B------:R-:W1:Y:S01]  /*02e0*/  LDC.64 R6, c[0x0][0x220] ;  /* 0x00008800ff067b82 */ /* 0x000e620000000a00 */
[----:B------:R4:W3:Y:S01]  /*02f0*/  @!P1 LDG.E.EL R30, desc[UR4][R2.64] ;  /* 0x00000004021e9981 */ /* 0x0008e2000c2e1900 */
[----:B------:R-:W-:-:S04]  /*0300*/  SHF.R.S32.HI R0, RZ, 0xf, R0 ;  /* 0x0000000fff007819 */ /* 0x000fc80000011400 */
[----:B------:R-:W-:-:S03]  /*0310*/  LOP3.LUT R0, R0, 0xffff, RZ, 0xc0, !PT ;  /* 0x0000ffff00007812 */ /* 0x000fc600078ec0ff */
[----:B------:R-:W3:Y:S01]  /*0320*/  @!P0 LDG.E.128 R16, desc[UR4][R26.64+0x800] ;  /* 0x000800041a108981 */ /* 0x000ee2000c1e1d00 */
[----:B------:R-:W-:-:S04]  /*0330*/  LEA.HI R0, R0, R5, RZ, 0x14 ;  /* 0x0000000500007211 */ /* 0x000fc800078fa0ff */
[----:B------:R-:W-:-:S04]  /*0340*/  LOP3.LUT R0, R0, 0xfff0, RZ, 0xc0, !PT ;  /* 0x0000fff000007812 */ /* 0x000fc800078ec0ff */
[----:B------:R-:W-:-:S04]  /*0350*/  IADD3 R0, RZ, -R0, RZ ;  /* 0x80000000ff007210 */ /* 0x000fc80007ffe0ff */
[----:B------:R-:W-:-:S04]  /*0360*/  PRMT R0, R0, 0x7710, RZ ;  /* 0x0000771000007816 */ /* 0x000fc800000000ff */
[----:B------:R-:W-:-:S04]  /*0370*/  IADD3 R5, R5, R0, RZ ;  /* 0x0000000005057210 */ /* 0x000fc80007ffe0ff */
[----:B------:R-:W-:-:S05]  /*0380*/  PRMT R31, R5, 0x9910, RZ ;  /* 0x00009910051f7816 */ /* 0x000fca00000000ff */
[----:B------:R-:W-:-:S05]  /*0390*/  IMAD.WIDE R20, R31, 0x4, R20 ;  /* 0x000000041f147825 */ /* 0x000fca00078e0214 */
[----:B------:R-:W3:Y:S04]  /*03a0*/  @!P0 LDG.E.EL R44, desc[UR4][R20.64] ;  /* 0x00000004142c8981 */ /* 0x000ee8000c2e1900 */
[----:B------:R-:W3:Y:S01]  /*03b0*/  @!P0 LDG.E.EL R43, desc[UR4][R20.64] ;  /* 0x00000004142b8981 */ /* 0x000ee2000c2e1900 */
[----:B-----5:R-:W-:-:S05]  /*03c0*/  IMAD.WIDE R12, R31, 0x4, R10 ;  /* 0x000000041f0c7825 */ /* 0x020fca00078e020a */
[----:B------:R-:W5:Y:S04]  /*03d0*/  @!P0 LDG.E.EL R14, desc[UR4][R12.64] ;  /* 0x000000040c0e8981 */ /* 0x000f68000c2e1900 */
[----:B------:R-:W5:Y:S01]  /*03e0*/  @!P0 LDG.E.EL R15, desc[UR4][R12.64] ;  /* 0x000000040c0f8981 */ /* 0x000f62000c2e1900 */
[----:B------:R-:W-:Y:S02]  /*03f0*/  MOV R47, RZ ;  /* 0x000000ff002f7202 */ /* 0x000fe40000000f00 */
[----:B------:R-:W-:Y:S02]  /*0400*/  CS2R R36, SRZ ;  /* 0x0000000000247805 */ /* 0x000fe4000001ff00 */
[----:B------:R-:W-:Y:S01]  /*0410*/  CS2R R38, SRZ ;  /* 0x0000000000267805 */ /* 0x000fe2000001ff00 */
[----:B------:R-:W-:Y:S01]  /*0420*/  IMAD.WIDE R10, R23, 0x4, R10 ;  /* 0x00000004170a7825 */ /* 0x000fe200078e020a */
[----:B------:R-:W5:Y:S04]  /*0430*/  @!P0 LDG.E.EL R50, desc[UR4][R12.64] ;  /* 0x000000040c328981 */ /* 0x000f68000c2e1900 */
[----:B------:R1:W5:Y:S01]  /*0440*/  @!P0 LDG.E.EL R47, desc[UR4][R12.64] ;  /* 0x000000040c2f8981 */ /* 0x000362000c2e1900 */
[----:B------:R-:W-:-:S02]  /*0450*/  CS2R R4, SRZ ;  /* 0x0000000000047805 */ /* 0x000fc4000001ff00 */
[----:B----4-:R-:W-:Y:S01]  /*0460*/  CS2R R2, SRZ ;  /* 0x0000000000027805 */ /* 0x010fe2000001ff00 */
[----:B------:R-:W-:Y:S01]  /*0470*/  IMAD.MOV.U32 R0, RZ, RZ, RZ ;  /* 0x000000ffff007224 */ /* 0x000fe200078e00ff */
[----:B------:R-:W4:Y:S01]  /*0480*/  @!P1 LDG.E.EL R37, desc[UR4][R10.64] ;  /* 0x000000040a259981 */ /* 0x000f22000c2e1900 */
[----:B------:R-:W-:Y:S01]  /*0490*/  CS2R R32, SRZ ;  /* 0x0000000000207805 */ /* 0x000fe2000001ff00 */
[C---:B-1----:R-:W-:Y:S02]  /*04a0*/  IMAD.WIDE R8, R23.reuse, 0x4, R6 ;  /* 0x0000000417087825 */ /* 0x042fe400078e0206 */
[----:B------:R-:W4:Y:S01]  /*04b0*/  @!P1 LDG.E.EL R36, desc[UR4][R10.64] ;  /* 0x000000040a249981 */ /* 0x000f22000c2e1900 */
[----:B------:R-:W1:Y:S03]  /*04c0*/  LDC.64 R12, c[0x0][0x238] ;  /* 0x00008e00ff0c7b82 */ /* 0x000e660000000a00 */
[----:B------:R-:W4:Y:S04]  /*04d0*/  @!P1 LDG.E.EL R39, desc[UR4][R10.64] ;  /* 0x000000040a279981 */ /* 0x000f28000c2e1900 */
[----:B------:R1:W4:Y:S01]  /*04e0*/  @!P1 LDG.E.EL R42, desc[UR4][R10.64] ;  /* 0x000000040a2a9981 */ /* 0x000322000c2e1900 */
[----:B0-----:R-:W-:Y:S01]  /*04f0*/  IMAD.WIDE R34, R23, 0x4, R52 ;  /* 0x0000000417227825 */ /* 0x001fe200078e0234 */
[----:B------:R-:W-:-:S02]  /*0500*/  CS2R R40, SRZ ;  /* 0x0000000000287805 */ /* 0x000fc4000001ff00 */
[----:B------:R-:W4:Y:S04]  /*0510*/  @!P1 LDG.E.EL R5, desc[UR4][R8.64] ;  /* 0x0000000408059981 */ /* 0x000f28000c2e1900 */
[----:B------:R-:W4:Y:S01]  /*0520*/  @!P1 LDG.E.EL R2, desc[UR4][R8.64] ;  /* 0x0000000408029981 */ /* 0x000f22000c2e1900 */
[----:B-1----:R-:W-:-:S03]  /*0530*/  IMAD.WIDE R10, R31, 0x4, R6 ;  /* 0x000000041f0a7825 */ /* 0x002fc600078e0206 */
[----:B------:R-:W4:Y:S01]  /*0540*/  @!P1 LDG.E.EL R3, desc[UR4][R8.64] ;  /* 0x0000000408039981 */ /* 0x000f22000c2e1900 */
[----:B------:R-:W-:-:S03]  /*0550*/  IMAD.WIDE R52, R31, 0x4, R52 ;  /* 0x000000041f347825 */ /* 0x000fc600078e0234 */
[----:B------:R0:W4:Y:S04]  /*0560*/  @!P1 LDG.E.EL R0, desc[UR4][R8.64] ;  /* 0x0000000408009981 */ /* 0x000128000c2e1900 */
[----:B------:R-:W4:Y:S04]  /*0570*/  @!P0 LDG.E.EL R33, desc[UR4][R10.64] ;  /* 0x000000040a218981 */ /* 0x000f28000c2e1900 */
[----:B------:R-:W4:Y:S01]  /*0580*/  @!P0 LDG.E.EL R38, desc[UR4][R10.64] ;  /* 0x000000040a268981 */ /* 0x000f22000c2e1900 */
[----:B0-----:R-:W-:-:S03]  /*0590*/  CS2R R8, SRZ ;  /* 0x0000000000087805 */ /* 0x001fc6000001ff00 */
[----:B------:R-:W4:Y:S04]  /*05a0*/  @!P0 LDG.E.EL R45, desc[UR4][R10.64] ;  /* 0x000000040a2d8981 */ /* 0x000f28000c2e1900 */
[----:B------:R0:W4:Y:S01]  /*05b0*/  @!P0 LDG.E.EL R32, desc[UR4][R10.64] ;  /* 0x000000040a208981 */ /* 0x000122000c2e1900 */
[----:B------:R-:W-:-:S03]  /*05c0*/  CS2R R6, SRZ ;  /* 0x0000000000067805 */ /* 0x000fc6000001ff00 */
[----:B------:R-:W4:Y:S04]  /*05d0*/  @!P0 LDG.E.EL R41, desc[UR4][R52.64] ;  /* 0x0000000434298981 */ /* 0x000f28000c2e1900 */
[----:B------:R-:W4:Y:S01]  /*05e0*/  @!P0 LDG.E.EL R9, desc[UR4][R52.64] ;  /* 0x0000000434098981 */ /* 0x000f22000c2e1900 */
[----:B0-----:R-:W-:-:S03]  /*05f0*/  CS2R R10, SRZ ;  /* 0x00000000000a7805 */ /* 0x001fc6000001ff00 */
[----:B------:R-:W4:Y:S04]  /*0600*/  @!P1 LDG.E.EL R4, desc[UR4][R34.64] ;  /* 0x0000000422049981 */ /* 0x000f28000c2e1900 */
[----:B------:R-:W4:Y:S04]  /*0610*/  @!P0 LDG.E.EL R10, desc[UR4][R52.64] ;  /* 0x00000004340a8981 */ /* 0x000f28000c2e1900 */
[----:B------:R-:W4:Y:S04]  /*0620*/  @!P0 LDG.E.EL R11, desc[UR4][R52.64] ;  /* 0x00000004340b8981 */ /* 0x000f28000c2e1900 */
[----:B------:R-:W4:Y:S04]  /*0630*/  @!P1 LDG.E.EL R6, desc[UR4][R34.64] ;  /* 0x0000000422069981 */ /* 0x000f28000c2e1900 */
[----:B------:R-:W4:Y:S04]  /*0640*/  @!P1 LDG.E.EL R7, desc[UR4][R34.64] ;  /* 0x0000000422079981 */ /* 0x000f28000c2e1900 */
[----:B------:R0:W4:Y:S02]  /*0650*/  @!P1 LDG.E.EL R8, desc[UR4][R34.64] ;  /* 0x0000000422089981 */ /* 0x000124000c2e1900 */
[----:B0-----:R-:W-:-:S04]  /*0660*/  IMAD.WIDE R34, R23, 0x4, R12 ;  /* 0x0000000417227825 */ /* 0x001fc800078e020c */
[----:B------:R-:W-:Y:S01]  /*0670*/  IMAD.WIDE R12, R31, 0x4, R12 ;  /* 0x000000041f0c7825 */ /* 0x000fe200078e020c */
[----:B------:R-:W-:Y:S02]  /*0680*/  CS2R R48, SRZ ;  /* 0x0000000000307805 */ /* 0x000fe4000001ff00 */
[----:B------:R-:W-:Y:S01]  /*0690*/  MOV R23, RZ ;  /* 0x000000ff00177202 */ /* 0x000fe20000000f00 */
[----:B------:R-:W4:Y:S01]  /*06a0*/  @!P1 LDG.E.EL R25, desc[UR4][R34.64] ;  /* 0x0000000422199981 */ /* 0x000f22000c2e1900 */
[----:B------:R-:W-:-:S03]  /*06b0*/  IMAD.MOV.U32 R31, RZ, RZ, RZ ;  /* 0x000000ffff1f7224 */ /* 0x000fc600078e00ff */
[----:B------:R-:W4:Y:S04]  /*06c0*/  @!P0 LDG.E.EL R40, desc[UR4][R12.64] ;  /* 0x000000040c288981 */ /* 0x000f28000c2e1900 */
[----:B------:R-:W4:Y:S04]  /*06d0*/  @!P0 LDG.E.EL R31, desc[UR4][R12.64] ;  /* 0x000000040c1f8981 */ /* 0x000f28000c2e1900 */
[----:B------:R-:W4:Y:S04]  /*06e0*/  @!P0 LDG.E.EL R48, desc[UR4][R20.64] ;  /* 0x0000000414308981 */ /* 0x000f28000c2e1900 */
[----:B------:R0:W4:Y:S04]  /*06f0*/  @!P0 LDG.E.EL R49, desc[UR4][R20.64] ;  /* 0x0000000414318981 */ /* 0x000128000c2e1900 */
[----:B------:R-:W4:Y:S01]  /*0700*/  @!P1 LDG.E.EL R23, desc[UR4][R34.64] ;  /* 0x0000000422179981 */ /* 0x000f22000c2e1900 */
[----:B0-----:R-:W-:-:S06]  /*0710*/  CS2R R20, SRZ ;  /* 0x0000000000147805 */ /* 0x001fcc000001ff00 */
[----:B------:R-:W4:Y:S04]  /*0720*/  @!P1 LDG.E.EL R21, desc[UR4][R34.64] ;  /* 0x0000000422159981 */ /* 0x000f28000c2e1900 */
[----:B------:R-:W4:Y:S01]  /*0730*/  @!P1 LDG.E.EL R20, desc[UR4][R34.64] ;  /* 0x0000000422149981 */ /* 0x000f22000c2e1900 */
[----:B--2---:R-:W-:-:S06]  /*0740*/  FADD R51, R22, 9.9999997473787516356e-06 ;  /* 0x3727c5ac16337421 */ /* 0x004fcc0000000000 */
[----:B------:R-:W0:Y:S01]  /*0750*/  MUFU.SQRT R51, R51 ;  /* 0x0000003300337308 */ /* 0x000e220000002000 */
[----:B---3--:R-:W-:Y:S01]  /*0760*/  FADD R46, R24, 9.9999997473787516356e-06 ;  /* 0x3727c5ac182e7421 */ /* 0x008fe20000000000 */
[C---:B0-----:R-:W-:Y:S02]  /*0770*/  FSETP.GT.AND P2, PT, R51.reuse, 8.50705917302346158658e+37, PT ;  /* 0x7e8000003300780b */ /* 0x041fe40003f44000 */
[----:B------:R-:W-:-:S04]  /*0780*/  FSETP.GEU.AND P4, PT, R51, 1.175494350822287508e-38, PT ;  /* 0x008000003300780b */ /* 0x000fc80003f8e000 */
[----:B------:R0:W1:Y:S01]  /*0790*/  MUFU.SQRT R52, R46 ;  /* 0x0000002e00347308 */ /* 0x0000620000002000 */
[----:B------:R-:W-:-:S06]  /*07a0*/  HFMA2.MMA R22, -RZ, RZ, 0, 0 ;  /* 0x00000000ff167435 */ /* 0x000fcc00000001ff */
[----:B------:R-:W-:Y:S01]  /*07b0*/  @P2 FMUL R51, R51, 0.25 ;  /* 0x3e80000033332820 */ /* 0x000fe20000400000 */
[----:B0-----:R-:W-:Y:S01]  /*07c0*/  HFMA2.MMA R46, -RZ, RZ, 1.625, 0 ;  /* 0x3e800000ff2e7435 */ /* 0x001fe200000001ff */
[----:B------:R-:W-:Y:S02]  /*07d0*/  MOV R24, RZ ;  /* 0x000000ff00187202 */ /* 0x000fe40000000f00 */
[----:B------:R-:W2:Y:S01]  /*07e0*/  @!P0 LDG.E.EL R22, desc[UR4][R12.64] ;  /* 0x000000040c168981 */ /* 0x000ea2000c2e1900 */
[----:B------:R-:W-:Y:S01]  /*07f0*/  @!P4 FMUL R51, R51, 16777216 ;  /* 0x4b8000003333c820 */ /* 0x000fe20000400000 */
[C---:B-1----:R-:W-:Y:S02]  /*0800*/  FSETP.GT.AND P3, PT, R52.reuse, 8.50705917302346158658e+37, PT ;  /* 0x7e8000003400780b */ /* 0x042fe40003f64000 */
[----:B------:R0:W3:Y:S03]  /*0810*/  @!P0 LDG.E.EL R24, desc[UR4][R12.64] ;  /* 0x000000040c188981 */ /* 0x0000e6000c2e1900 */
[----:B------:R-:W1:Y:S01]  /*0820*/  MUFU.RCP R51, R51 ;  /* 0x0000003300337308 */ /* 0x000e620000001000 */
[----:B------:R-:W-:-:S02]  /*0830*/  FSETP.GEU.AND P5, PT, R52, 1.175494350822287508e-38, PT ;  /* 0x008000003400780b */ /* 0x000fc40003fae000 */
[----:B0-----:R-:W-:Y:S01]  /*0840*/  FSEL R12, R46, 1, P2 ;  /* 0x3f8000002e0c7808 */ /* 0x001fe20001000000 */
[----:B------:R-:W-:-:S04]  /*0850*/  FADD R13, R28, 9.9999997473787516356e-06 ;  /* 0x3727c5ac1c0d7421 */ /* 0x000fc80000000000 */
[----:B------:R-:W-:Y:S02]  /*0860*/  @!P4 FMUL R12, R12, 16777216 ;  /* 0x4b8000000c0cc820 */ /* 0x000fe40000400000 */
[----:B------:R-:W0:Y:S02]  /*0870*/  MUFU.SQRT R13, R13 ;  /* 0x0000000d000d7308 */ /* 0x000e240000002000 */
[----:B-1----:R-:W-:Y:S01]  /*0880*/  FMUL R28, R51, R12 ;  /* 0x0000000c331c7220 */ /* 0x002fe20000400000 */
[----:B------:R-:W-:Y:S01]  /*0890*/  FADD R12, R30, 9.9999997473787516356e-06 ;  /* 0x3727c5ac1e0c7421 */ /* 0x000fe20000000000 */
[----:B------:R-:W-:Y:S01]  /*08a0*/  @P3 FMUL R52, R52, 0.25 ;  /* 0x3e80000034343820 */ /* 0x000fe20000400000 */
[----:B------:R-:W-:-:S03]  /*08b0*/  FADD R44, R44, 9.9999997473787516356e-06 ;  /* 0x3727c5ac2c2c7421 */ /* 0x000fc60000000000 */
[----:B------:R-:W-:Y:S01]  /*08c0*/  @!P5 FMUL R52, R52, 16777216 ;  /* 0x4b8000003434d820 */ /* 0x000fe20000400000 */
[----:B------:R-:W1:Y:S01]  /*08d0*/  MUFU.SQRT R12, R12 ;  /* 0x0000000c000c7308 */ /* 0x000e620000002000 */
[----:B------:R-:W-:-:S07]  /*08e0*/  FSEL R35, R46, 1, P3 ;  /* 0x3f8000002e237808 */ /* 0x000fce0001800000 */
[----:B------:R-:W5:Y:S01]  /*08f0*/  MUFU.SQRT R51, R44 ;  /* 0x0000002c00337308 */ /* 0x000f620000002000 */
[C---:B0-----:R-:W-:Y:S02]  /*0900*/  FSETP.GT.AND P3, PT, R13.reuse, 8.50705917302346158658e+37, PT ;  /* 0x7e8000000d00780b */ /* 0x041fe40003f64000 */
[----:B------:R-:W-:-:S05]  /*0910*/  FSETP.GEU.AND P6, PT, R13, 1.175494350822287508e-38, PT ;  /* 0x008000000d00780b */ /* 0x000fca0003fce000 */
[----:B------:R-:W0:Y:S01]  /*0920*/  MUFU.RCP R34, R52 ;  /* 0x0000003400227308 */ /* 0x000e220000001000 */
[----:B------:R-:W-:Y:S01]  /*0930*/  @!P5 FMUL R35, R35, 16777216 ;  /* 0x4b8000002323d820 */ /* 0x000fe20000400000 */
[C---:B-1----:R-:W-:Y:S02]  /*0940*/  FSETP.GT.AND P5, PT, R12.reuse, 8.50705917302346158658e+37, PT ;  /* 0x7e8000000c00780b */ /* 0x042fe40003fa4000 */
[----:B------:R-:W-:Y:S02]  /*0950*/  FSETP.GEU.AND P2, PT, R12, 1.175494350822287508e-38, PT ;  /* 0x008000000c00780b */ /* 0x000fe40003f4e000 */
[----:B------:R-:W-:Y:S01]  /*0960*/  @P3 FMUL R13, R13, 0.25 ;  /* 0x3e8000000d0d3820 */ /* 0x000fe20000400000 */
[----:B-----5:R-:W-:-:S03]  /*0970*/  FSETP.GT.AND P4, PT, R51, 8.50705917302346158658e+37, PT ;  /* 0x7e8000003300780b */ /* 0x020fc60003f84000 */
[----:B------:R-:W-:Y:S01]  /*0980*/  @!P6 FMUL R13, R13, 16777216 ;  /* 0x4b8000000d0de820 */ /* 0x000fe20000400000 */
[----:B0-----:R-:W-:Y:S01]  /*0990*/  FMUL R30, R34, R35 ;  /* 0x00000023221e7220 */ /* 0x001fe20000400000 */
[----:B------:R-:W-:Y:S02]  /*09a0*/  FSEL R34, R46, 1, P3 ;  /* 0x3f8000002e227808 */ /* 0x000fe40001800000 */
[C---:B------:R-:W-:Y:S01]  /*09b0*/  FSETP.GEU.AND P3, PT, R51.reuse, 1.175494350822287508e-38, PT ;  /* 0x008000003300780b */ /* 0x040fe20003f6e000 */
[----:B------:R-:W-:Y:S01]  /*09c0*/  @P5 FMUL R12, R12, 0.25 ;  /* 0x3e8000000c0c5820 */ /* 0x000fe20000400000 */
[----:B------:R-:W0:Y:S04]  /*09d0*/  MUFU.RCP R13, R13 ;  /* 0x0000000d000d7308 */ /* 0x000e280000001000 */
[----:B------:R-:W-:Y:S01]  /*09e0*/  @P4 FMUL R51, R51, 0.25 ;  /* 0x3e80000033334820 */ /* 0x000fe20000400000 */
[----:B------:R-:W-:Y:S01]  /*09f0*/  FADD R43, R43, 9.9999997473787516356e-06 ;  /* 0x3727c5ac2b2b7421 */ /* 0x000fe20000000000 */
[----:B------:R-:W-:Y:S01]  /*0a00*/  @!P2 FMUL R12, R12, 16777216 ;  /* 0x4b8000000c0ca820 */ /* 0x000fe20000400000 */
[----:B------:R-:W-:-:S02]  /*0a10*/  @!P6 FMUL R34, R34, 16777216 ;  /* 0x4b8000002222e820 */ /* 0x000fc40000400000 */
[----:B------:R-:W-:Y:S02]  /*0a20*/  MUFU.SQRT R52, R43 ;  /* 0x0000002b00347308 */ /* 0x000fe40000002000 */
[----:B------:R-:W-:-:S06]  /*0a30*/  @!P3 FMUL R51, R51, 16777216 ;  /* 0x4b8000003333b820 */ /* 0x000fcc0000400000 */
[----:B------:R-:W1:Y:S01]  /*0a40*/  MUFU.RCP R12, R12 ;  /* 0x0000000c000c7308 */ /* 0x000e620000001000 */
[----:B0-----:R-:W-:Y:S01]  /*0a50*/  FMUL R34, R13, R34 ;  /* 0x000000220d227220 */ /* 0x001fe20000400000 */
[----:B------:R-:W-:-:S06]  /*0a60*/  FSEL R35, R46, 1, P5 ;  /* 0x3f8000002e237808 */ /* 0x000fcc0002800000 */
[----:B------:R-:W0:Y:S01]  /*0a70*/  MUFU.RCP R43, R51 ;  /* 0x00000033002b7308 */ /* 0x000e220000001000 */
[----:B------:R-:W-:Y:S01]  /*0a80*/  FSEL R13, R46, 1, P4 ;  /* 0x3f8000002e0d7808 */ /* 0x000fe20002000000 */
[----:B------:R-:W-:-:S04]  /*0a90*/  @!P2 FMUL R35, R35, 16777216 ;  /* 0x4b8000002323a820 */ /* 0x000fc80000400000 */
[----:B------:R-:W-:Y:S01]  /*0aa0*/  @!P3 FMUL R13, R13, 16777216 ;  /* 0x4b8000000d0db820 */ /* 0x000fe20000400000 */
[----:B-1----:R-:W-:Y:S01]  /*0ab0*/  FMUL R35, R12, R35 ;  /* 0x000000230c237220 */ /* 0x002fe20000400000 */
[----:B------:R-:W-:Y:S01]  /*0ac0*/  FADD R19, R14, R19 ;  /* 0x000000130e137221 */ /* 0x000fe20000000000 */
[----:B------:R-:W-:Y:S01]  /*0ad0*/  FADD R18, R15, R18 ;  /* 0x000000120f127221 */ /* 0x000fe20000000000 */
[----:B------:R-:W-:Y:S01]  /*0ae0*/  CS2R R14, SRZ ;  /* 0x00000000000e7805 */ /* 0x000fe2000001ff00 */
[----:B0-----:R-:W-:Y:S01]  /*0af0*/  FMUL R43, R43, R13 ;  /* 0x0000000d2b2b7220 */ /* 0x001fe20000400000 */
[----:B------:R-:W-:-:S06]  /*0b00*/  CS2R R12, SRZ ;  /* 0x00000000000c7805 */ /* 0x000fcc000001ff00 */
[----:B------:R-:W5:Y:S01]  /*0b10*/  @!P1 LDG.E.128 R12, desc[UR4][R26.64] ;  /* 0x000000041a0c9981 */ /* 0x000f62000c1e1d00 */
[C---:B------:R-:W-:Y:S02]  /*0b20*/  FSETP.GT.AND P6, PT, R52.reuse, 8.50705917302346158658e+37, PT ;  /* 0x7e8000003400780b */ /* 0x040fe40003fc4000 */
[----:B------:R-:W-:-:S11]  /*0b30*/  FSETP.GEU.AND P5, PT, R52, 1.175494350822287508e-38, PT ;  /* 0x008000003400780b */ /* 0x000fd60003fae000 */
[----:B------:R-:W-:-:S04]  /*0b40*/  @P6 FMUL R52, R52, 0.25 ;  /* 0x3e80000034346820 */ /* 0x000fc80000400000 */
[----:B------:R-:W-:-:S04]  /*0b50*/  @!P5 FMUL R52, R52, 16777216 ;  /* 0x4b8000003434d820 */ /* 0x000fc80000400000 */
[----:B------:R-:W0:Y:S01]  /*0b60*/  MUFU.RCP R44, R52 ;  /* 0x00000034002c7308 */ /* 0x000e220000001000 */
[----:B------:R-:W-:Y:S01]  /*0b70*/  FSEL R53, R46, 1, P6 ;  /* 0x3f8000002e357808 */ /* 0x000fe20003000000 */
[----:B----4-:R-:W-:-:S06]  /*0b80*/  FADD R48, R48, 9.9999997473787516356e-06 ;  /* 0x3727c5ac30307421 */ /* 0x010fcc0000000000 */
[----:B------:R-:W1:Y:S01]  /*0b90*/  MUFU.SQRT R52, R48 ;  /* 0x0000003000347308 */ /* 0x000e620000002000 */
[----:B------:R-:W-:Y:S01]  /*0ba0*/  @!P5 FMUL R53, R53, 16777216 ;  /* 0x4b8000003535d820 */ /* 0x000fe20000400000 */
[----:B------:R-:W-:-:S03]  /*0bb0*/  FADD R51, R49, 9.9999997473787516356e-06 ;  /* 0x3727c5ac31337421 */ /* 0x000fc60000000000 */
[----:B0-----:R-:W-:-:S03]  /*0bc0*/  FMUL R44, R44, R53 ;  /* 0x000000352c2c7220 */ /* 0x001fc60000400000 */
[----:B------:R-:W0:Y:S01]  /*0bd0*/  MUFU.SQRT R53, R51 ;  /* 0x0000003300357308 */ /* 0x000e220000002000 */
[C---:B-1----:R-:W-:Y:S02]  /*0be0*/  FSETP.GT.AND P2, PT, R52.reuse, 8.50705917302346158658e+37, PT ;  /* 0x7e8000003400780b */ /* 0x042fe40003f44000 */
[----:B------:R-:W-:Y:S02]  /*0bf0*/  FSETP.GEU.AND P4, PT, R52, 1.175494350822287508e-38, PT ;  /* 0x008000003400780b */ /* 0x000fe40003f8e000 */
[----:B0-----:R-:W-:-:S09]  /*0c00*/  FSETP.GT.AND P3, PT, R53, 8.50705917302346158658e+37, PT ;  /* 0x7e8000003500780b */ /* 0x001fd20003f64000 */
[----:B------:R-:W-:Y:S01]  /*0c10*/  @P2 FMUL R52, R52, 0.25 ;  /* 0x3e80000034342820 */ /* 0x000fe20000400000 */
[----:B------:R-:W-:-:S03]  /*0c20*/  FSETP.GEU.AND P5, PT, R53, 1.175494350822287508e-38, PT ;  /* 0x008000003500780b */ /* 0x000fc60003fae000 */
[----:B------:R-:W-:-:S04]  /*0c30*/  @!P4 FMUL R52, R52, 16777216 ;  /* 0x4b8000003434c820 */ /* 0x000fc80000400000 */
[----:B------:R-:W0:Y:S01]  /*0c40*/  MUFU.RCP R49, R52 ;  /* 0x0000003400317308 */ /* 0x000e220000001000 */
[----:B------:R-:W-:Y:S01]  /*0c50*/  FADD R17, R50, R17 ;  /* 0x0000001132117221 */ /* 0x000fe20000000000 */
[----:B------:R-:W-:Y:S01]  /*0c60*/  @P3 FMUL R53, R53, 0.25 ;  /* 0x3e80000035353820 */ /* 0x000fe20000400000 */
[C---:B------:R-:W-:Y:S01]  /*0c70*/  FSEL R50, R46.reuse, 1, P2 ;  /* 0x3f8000002e327808 */ /* 0x040fe20001000000 */
[----:B------:R-:W-:Y:S01]  /*0c80*/  FADD R16, R47, R16 ;  /* 0x000000102f107221 */ /* 0x000fe20000000000 */
[----:B------:R-:W-:Y:S01]  /*0c90*/  FSEL R51, R46, 1, P3 ;  /* 0x3f8000002e337808 */ /* 0x000fe20001800000 */
[----:B------:R-:W-:Y:S01]  /*0ca0*/  @!P5 FMUL R53, R53, 16777216 ;  /* 0x4b8000003535d820 */ /* 0x000fe20000400000 */
[----:B------:R-:W-:Y:S01]  /*0cb0*/  FADD R47, R19, -R32 ;  /* 0x80000020132f7221 */ /* 0x000fe20000000000 */
[----:B------:R-:W-:Y:S01]  /*0cc0*/  @!P4 FMUL R50, R50, 16777216 ;  /* 0x4b8000003232c820 */ /* 0x000fe20000400000 */
[----:B------:R-:W-:Y:S02]  /*0cd0*/  FADD R46, R16, -R33 ;  /* 0x80000021102e7221 */ /* 0x000fe40000000000 */
[----:B------:R-:W1:Y:S01]  /*0ce0*/  LDC.64 R32, c[0x0][0x240] ;  /* 0x00009000ff207b82 */ /* 0x000e620000000a00 */
[----:B------:R-:W4:Y:S01]  /*0cf0*/  MUFU.RCP R48, R53 ;  /* 0x0000003500307308 */ /* 0x000f220000001000 */
[----:B------:R1:W-:Y:S01]  /*0d00*/  @!P0 STG.E.128 desc[UR4][R26.64+0x800], R16 ;  /* 0x000800101a008986 */ /* 0x0003e2000c101d04 */
[----:B0-----:R-:W-:Y:S01]  /*0d10*/  FMUL R49, R49, R50 ;  /* 0x0000003231317220 */ /* 0x001fe20000400000 */
[----:B------:R-:W-:Y:S01]  /*0d20*/  FADD R50, R18, -R45 ;  /* 0x8000002d12327221 */ /* 0x000fe20000000000 */
[----:B------:R-:W-:Y:S01]  /*0d30*/  FADD R45, R17, -R38 ;  /* 0x80000026112d7221 */ /* 0x000fe20000000000 */
[----:B------:R-:W-:-:S02]  /*0d40*/  @!P5 FMUL R51, R51, 16777216 ;  /* 0x4b8000003333d820 */ /* 0x000fc40000400000 */
[----:B------:R-:W-:Y:S01]  /*0d50*/  FMUL R38, R49, R50 ;  /* 0x0000003231267220 */ /* 0x000fe20000400000 */
[----:B------:R-:W-:Y:S01]  /*0d60*/  FMUL R45, R44, R45 ;  /* 0x0000002d2c2d7220 */ /* 0x000fe20000400000 */
[----:B----4-:R-:W-:Y:S01]  /*0d70*/  FMUL R48, R48, R51 ;  /* 0x0000003330307220 */ /* 0x010fe20000400000 */
[----:B------:R-:W-:-:S03]  /*0d80*/  FMUL R51, R43, R46 ;  /* 0x0000002e2b337220 */ /* 0x000fc60000400000 */
[----:B------:R-:W-:Y:S01]  /*0d90*/  FMUL R43, R48, R47 ;  /* 0x0000002f302b7220 */ /* 0x000fe20000400000 */
[----:B------:R-:W-:Y:S01]  /*0da0*/  FFMA R40, R51, R41, R40 ;  /* 0x0000002933287223 */ /* 0x000fe20000000028 */
[----:B------:R-:W-:Y:S01]  /*0db0*/  FFMA R10, R38, R10, R31 ;  /* 0x0000000a260a7223 */ /* 0x000fe2000000001f */
[----:B-1----:R-:W-:-:S04]  /*0dc0*/  IMAD.WIDE R32, R29, 0x4, R32 ;  /* 0x000000041d207825 */ /* 0x002fc800078e0220 */
[----:B--2---:R-:W-:Y:S01]  /*0dd0*/  FFMA R9, R45, R9, R22 ;  /* 0x000000092d097223 */ /* 0x004fe20000000016 */
[----:B---3--:R-:W-:Y:S01]  /*0de0*/  FFMA R11, R43, R11, R24 ;  /* 0x0000000b2b0b7223 */ /* 0x008fe20000000018 */
[----:B-----5:R-:W-:Y:S01]  /*0df0*/  FADD R14, R39, R14 ;  /* 0x0000000e270e7221 */ /* 0x020fe20000000000 */
[----:B------:R-:W-:Y:S01]  /*0e00*/  FADD R15, R42, R15 ;  /* 0x0000000f2a0f7221 */ /* 0x000fe20000000000 */
[----:B------:R-:W-:Y:S01]  /*0e10*/  FADD R13, R36, R13 ;  /* 0x0000000d240d7221 */ /* 0x000fe20000000000 */
[----:B------:R-:W-:Y:S01]  /*0e20*/  FADD R12, R37, R12 ;  /* 0x0000000c250c7221 */ /* 0x000fe20000000000 */
[----:B------:R-:W-:Y:S01]  /*0e30*/  FADD R17, R14, -R3 ;  /* 0x800000030e117221 */ /* 0x000fe20000000000 */
[----:B------:R-:W-:Y:S01]  /*0e40*/  FADD R0, R15, -R0 ;  /* 0x800000000f007221 */ /* 0x000fe20000000000 */
[----:B------:R-:W-:Y:S01]  /*0e50*/  FADD R3, R13, -R2 ;  /* 0x800000020d037221 */ /* 0x000fe20000000000 */
[----:B------:R-:W-:Y:S01]  /*0e60*/  FADD R5, R12, -R5 ;  /* 0x800000050c057221 */ /* 0x000fe20000000000 */
[----:B------:R-:W-:Y:S01]  /*0e70*/  FMUL R17, R34, R17 ;  /* 0x0000001122117220 */ /* 0x000fe20000400000 */
[----:B------:R-:W-:Y:S01]  /*0e80*/  FMUL R0, R35, R0 ;  /* 0x0000000023007220 */ /* 0x000fe20000400000 */
[----:B------:R-:W-:Y:S01]  /*0e90*/  FMUL R30, R30, R3 ;  /* 0x000000031e1e7220 */ /* 0x000fe20000400000 */
[----:B------:R-:W-:Y:S01]  /*0ea0*/  FMUL R28, R28, R5 ;  /* 0x000000051c1c7220 */ /* 0x000fe20000400000 */
[----:B------:R-:W-:Y:S01]  /*0eb0*/  FFMA R17, R17, R7, R20 ;  /* 0x0000000711117223 */ /* 0x000fe20000000014 */
[----:B------:R-:W-:Y:S01]  /*0ec0*/  FFMA R0, R0, R8, R25 ;  /* 0x0000000800007223 */ /* 0x000fe20000000019 */
[----:B------:R-:W-:Y:S01]  /*0ed0*/  FFMA R23, R30, R6, R23 ;  /* 0x000000061e177223 */ /* 0x000fe20000000017 */
[----:B------:R-:W-:-:S02]  /*0ee0*/  FFMA R4, R28, R4, R21 ;  /* 0x000000041c047223 */ /* 0x000fc40000000015 */
[----:B------:R-:W-:Y:S02]  /*0ef0*/  FSETP.GEU.AND P3, PT, R17, RZ, PT ;  /* 0x000000ff1100720b */ /* 0x000fe40003f6e000 */
[----:B------:R-:W-:Y:S02]  /*0f00*/  FSETP.GEU.AND P2, PT, R0, RZ, PT ;  /* 0x000000ff0000720b */ /* 0x000fe40003f4e000 */
[----:B------:R-:W-:Y:S02]  /*0f10*/  FSETP.GEU.AND P4, PT, R23, RZ, PT ;  /* 0x000000ff1700720b */ /* 0x000fe40003f8e000 */
[----:B------:R-:W-:Y:S02]  /*0f20*/  FSETP.GEU.AND P5, PT, R4, RZ, PT ;  /* 0x000000ff0400720b */ /* 0x000fe40003fae000 */
[----:B------:R-:W-:Y:S02]  /*0f30*/  SEL R7, R0, RZ, P2 ;  /* 0x000000ff00077207 */ /* 0x000fe40001000000 */
[----:B------:R-:W-:-:S02]  /*0f40*/  SEL R6, R17, RZ, P3 ;  /* 0x000000ff11067207 */ /* 0x000fc40001800000 */
[----:B------:R-:W-:Y:S02]  /*0f50*/  SEL R5, R23, RZ, P4 ;  /* 0x000000ff17057207 */ /* 0x000fe40002000000 */
[----:B------:R-:W-:Y:S01]  /*0f60*/  SEL R4, R4, RZ, P5 ;  /* 0x000000ff04047207 */ /* 0x000fe20002800000 */
[----:B------:R0:W-:Y:S01]  /*0f70*/  @!P1 STG.E.128 desc[UR4][R26.64], R12 ;  /* 0x0000000c1a009986 */ /* 0x0001e2000c101d04 */
[----:B------:R-:W-:Y:S02]  /*0f80*/  FSETP.GEU.AND P2, PT, R10, RZ, PT ;  /* 0x000000ff0a00720b */ /* 0x000fe40003f4e000 */
[----:B------:R-:W-:Y:S01]  /*0f90*/  FSETP.GEU.AND P3, PT, R9, RZ, PT ;  /* 0x000000ff0900720b */ /* 0x000fe20003f6e000 */
[----:B------:R0:W-:Y:S01]  /*0fa0*/  @!P1 STG.E.128 desc[UR4][R32.64], R4 ;  /* 0x0000000420009986 */ /* 0x0001e2000c101d04 */
[----:B------:R-:W-:Y:S02]  /*0fb0*/  FSETP.GEU.AND P1, PT, R11, RZ, PT ;  /* 0x000000ff0b00720b */ /* 0x000fe40003f2e000 */
[----:B------:R-:W-:-:S02]  /*0fc0*/  FSETP.GEU.AND P4, PT, R40, RZ, PT ;  /* 0x000000ff2800720b */ /* 0x000fc40003f8e000 */
[----:B------:R-:W-:Y:S02]  /*0fd0*/  SEL R11, R11, RZ, P1 ;  /* 0x000000ff0b0b7207 */ /* 0x000fe40000800000 */
[----:B------:R-:W-:Y:S02]  /*0fe0*/  SEL R10, R10, RZ, P2 ;  /* 0x000000ff0a0a7207 */ /* 0x000fe40001000000 */
[----:B------:R-:W-:Y:S02]  /*0ff0*/  SEL R9, R9, RZ, P3 ;  /* 0x000000ff09097207 */ /* 0x000fe40001800000 */
[----:B------:R-:W-:Y:S01]  /*1000*/  SEL R8, R40, RZ, P4 ;  /* 0x000000ff28087207 */ /* 0x000fe20002000000 */
[----:B0-----:R-:W-:Y:S06]  /*1010*/  @P0 EXIT ;  /* 0x000000000000094d */ /* 0x001fec0003800000 */
[----:B------:R-:W-:Y:S01]  /*1020*/  STG.E.128 desc[UR4][R32.64+0x800], R8 ;  /* 0x0008000820007986 */ /* 0x000fe2000c101d04 */
[----:B------:R-:W-:Y:S05]  /*1030*/  EXIT ;  /* 0x000000000000794d */ /* 0x000fea0003800000 */
.L_x_0:
[----:B------:R-:W-:-:S00]  /*1040*/  BRA `(.L_x_0) ;  /* 0xfffffffc00fc7947 */ /* 0x000fc0000383ffff */
[----:B------:R-:W-:-:S00]  /*1050*/  NOP ;  /* 0x0000000000007918 */ /* 0x000fc00000000000 */
        /* <DEDUP_REMOVED lines=10> */
.L_x_1:


//--------------------- .nv.global.init           --------------------------
	.section	.nv.global.init,"aw",@progbits
.nv.global.init:
	.type		_$_str,@object
	.size		_$_str,(_$_str_$_2 - _$_str)
_$_str:
        /*0000*/ 	.byte	0x5f, 0x5f, 0x43, 0x55, 0x44, 0x41, 0x5f, 0x46, 0x54, 0x5a, 0x00
	.type		_$_str_$_2,@object
	.size		_$_str_$_2,(.L_1 - _$_str_$_2)
_$_str_$_2:
        /*000b*/ 	.byte	0x5f, 0x5f, 0x43, 0x55, 0x44, 0x41, 0x5f, 0x50, 0x52, 0x45, 0x43, 0x5f, 0x53, 0x51, 0x52, 0x54
        /*001b*/ 	.byte	0x00
.L_1:


//--------------------- .nv.constant0.triton_poi_fused__native_batch_norm_legit_no_training_convolution_relu_0 --------------------------
	.section	.nv.constant0.triton_poi_fused__native_batch_norm_legit_no_training_convolution_relu_0,"a",@progbits
	.sectionflags	@""
	.align	4
.nv.constant0.triton_poi_fused__native_batch_norm_legit_no_training_convolution_relu_0:
	.zero		588
